	.headerflags	@"EF_CUDA_TEXMODE_UNIFIED EF_CUDA_64BIT_ADDRESS EF_CUDA_SM86 EF_CUDA_VIRTUAL_SM(EF_CUDA_SM86)"
	.elftype	@"ET_EXEC"


//--------------------- .nv.info                  --------------------------
	.section	.nv.info,"",@"SHT_CUDA_INFO"
	.align	4


	//----- nvinfo : EIATTR_REGCOUNT
	.align		4
        /*0000*/ 	.byte	0x04, 0x2f
        /*0002*/ 	.short	(.L_1 - .L_0)
	.align		4
.L_0:
        /*0004*/ 	.word	index@(triton_mm)
        /*0008*/ 	.word	0x00000070


	//----- nvinfo : EIATTR_MIN_STACK_SIZE
	.align		4
.L_1:
        /*000c*/ 	.byte	0x04, 0x12
        /*000e*/ 	.short	(.L_3 - .L_2)
	.align		4
.L_2:
        /*0010*/ 	.word	index@(triton_mm)
        /*0014*/ 	.word	0x00000000


	//----- nvinfo : EIATTR_FRAME_SIZE
	.align		4
.L_3:
        /*0018*/ 	.byte	0x04, 0x11
        /*001a*/ 	.short	(.L_5 - .L_4)
	.align		4
.L_4:
        /*001c*/ 	.word	index@(triton_mm)
        /*0020*/ 	.word	0x00000000


	//----- nvinfo : EIATTR_MIN_STACK_SIZE
	.align		4
.L_5:
        /*0024*/ 	.byte	0x04, 0x12
        /*0026*/ 	.short	(.L_7 - .L_6)
	.align		4
.L_6:
        /*0028*/ 	.word	index@(triton_mm)
        /*002c*/ 	.word	0x00000000
.L_7:


//--------------------- .nv.info.triton_mm        --------------------------
	.section	.nv.info.triton_mm,"",@"SHT_CUDA_INFO"
	.sectionflags	@""
	.align	4


	//----- nvinfo : EIATTR_CUDA_API_VERSION
	.align		4
        /*0000*/ 	.byte	0x04, 0x37
        /*0002*/ 	.short	(.L_9 - .L_8)
.L_8:
        /*0004*/ 	.word	0x0000007c


	//----- nvinfo : EIATTR_SW2861232_WAR
	.align		4
.L_9:
        /*0008*/ 	.byte	0x01, 0x35
	.zero		2


	//----- nvinfo : EIATTR_PARAM_CBANK
	.align		4
        /*000c*/ 	.byte	0x04, 0x0a
        /*000e*/ 	.short	(.L_11 - .L_10)
	.align		4
.L_10:
        /*0010*/ 	.word	index@(.nv.constant0.triton_mm)
        /*0014*/ 	.short	0x0160
        /*0016*/ 	.short	0x0020


	//----- nvinfo : EIATTR_CBANK_PARAM_SIZE
	.align		4
.L_11:
        /*0018*/ 	.byte	0x03, 0x19
        /*001a*/ 	.short	0x0020


	//----- nvinfo : EIATTR_KPARAM_INFO
	.align		4
        /*001c*/ 	.byte	0x04, 0x17
        /*001e*/ 	.short	(.L_13 - .L_12)
.L_12:
        /*0020*/ 	.word	0x00000000
        /*0024*/ 	.short	0x0003
        /*0026*/ 	.short	0x0018
        /*0028*/ 	.byte	0x00, 0xf4, 0x21, 0x00


	//----- nvinfo : EIATTR_KPARAM_INFO
	.align		4
.L_13:
        /*002c*/ 	.byte	0x04, 0x17
        /*002e*/ 	.short	(.L_15 - .L_14)
.L_14:
        /*0030*/ 	.word	0x00000000
        /*0034*/ 	.short	0x0002
        /*0036*/ 	.short	0x0010
        /*0038*/ 	.byte	0x00, 0xf4, 0x21, 0x00


	//----- nvinfo : EIATTR_KPARAM_INFO
	.align		4
.L_15:
        /*003c*/ 	.byte	0x04, 0x17
        /*003e*/ 	.short	(.L_17 - .L_16)
.L_16:
        /*0040*/ 	.word	0x00000000
        /*0044*/ 	.short	0x0001
        /*0046*/ 	.short	0x0008
        /*0048*/ 	.byte	0x00, 0xf4, 0x21, 0x00


	//----- nvinfo : EIATTR_KPARAM_INFO
	.align		4
.L_17:
        /*004c*/ 	.byte	0x04, 0x17
        /*004e*/ 	.short	(.L_19 - .L_18)
.L_18:
        /*0050*/ 	.word	0x00000000
        /*0054*/ 	.short	0x0000
        /*0056*/ 	.short	0x0000
        /*0058*/ 	.byte	0x00, 0xf4, 0x21, 0x00


	//----- nvinfo : EIATTR_MAXREG_COUNT
	.align		4
.L_19:
        /*005c*/ 	.byte	0x03, 0x1b
        /*005e*/ 	.short	0x00ff


	//----- nvinfo : EIATTR_EXIT_INSTR_OFFSETS
	.align		4
        /*0060*/ 	.byte	0x04, 0x1c
        /*0062*/ 	.short	(.L_21 - .L_20)


	//   ....[0]....
.L_20:
        /*0064*/ 	.word	0x000015e0


	//   ....[1]....
        /*0068*/ 	.word	0x00001630


	//----- nvinfo : EIATTR_REQNTID
	.align		4
.L_21:
        /*006c*/ 	.byte	0x04, 0x10
        /*006e*/ 	.short	(.L_23 - .L_22)
.L_22:
        /*0070*/ 	.word	0x00000100
        /*0074*/ 	.word	0x00000001
        /*0078*/ 	.word	0x00000001
.L_23:


//--------------------- .nv.callgraph             --------------------------
	.section	.nv.callgraph,"",@"SHT_CUDA_CALLGRAPH"
	.align	4
	.sectionentsize	8
	.align		4
        /*0000*/ 	.word	0x00000000
	.align		4
        /*0004*/ 	.word	0xffffffff
	.align		4
        /*0008*/ 	.word	0x00000000
	.align		4
        /*000c*/ 	.word	0xfffffffe
	.align		4
        /*0010*/ 	.word	0x00000000
	.align		4
        /*0014*/ 	.word	0xfffffffd
	.align		4
        /*0018*/ 	.word	0x00000000
	.align		4
        /*001c*/ 	.word	0xfffffffc


//--------------------- .nv.rel.action            --------------------------
	.section	.nv.rel.action,"",@"SHT_CUDA_RELOCINFO"
	.align	8
	.sectionentsize	8
        /*0000*/ 	.byte	0x73, 0x00, 0x00, 0x00, 0x00, 0x00, 0x00, 0x00, 0x00, 0x00, 0x00, 0x11, 0x25, 0x00, 0x05, 0x36


//--------------------- .nv.constant0.triton_mm   --------------------------
	.section	.nv.constant0.triton_mm,"a",@progbits
	.sectionflags	@""
	.align	4
.nv.constant0.triton_mm:
	.zero		384


//--------------------- .text.triton_mm           --------------------------
	.section	.text.triton_mm,"ax",@progbits
	.sectionflags	@"SHF_BARRIERS=1"
	.sectioninfo	@"SHI_REGISTERS=112"
	.align	128
        .global         triton_mm
        .type           triton_mm,@function
        .size           triton_mm,(.L_x_2 - triton_mm)
        .other          triton_mm,@"STO_CUDA_ENTRY STV_DEFAULT"
triton_mm:
.text.triton_mm:
[----:B------:R-:W-:Y:S02]  /*0000*/  IMAD.MOV.U32 R1, RZ, RZ, c[0x0][0x28] ;  /* 0x00000a00ff017624 */ /* 0x000fe400078e00ff */
[----:B------:R-:W1:Y:S01]  /*0010*/  S2R R9, SR_CTAID.X ;  /* 0x0000000000097919 */ /* 0x000e620000002500 */
[----:B------:R-:W-:Y:S01]  /*0020*/  IMAD.MOV.U32 R5, RZ, RZ, -0x8 ;  /* 0xfffffff8ff057424 */ /* 0x000fe200078e00ff */
[----:B------:R-:W-:Y:S01]  /*0030*/  ULDC.64 UR4, c[0x0][0x118] ;  /* 0x0000460000047ab9 */ /* 0x000fe20000000a00 */
[----:B------:R-:W-:Y:S01]  /*0040*/  IMAD.MOV.U32 R101, RZ, RZ, -0x1 ;  /* 0xffffffffff657424 */ /* 0x000fe200078e00ff */
[----:B------:R-:W-:Y:S01]  /*0050*/  CS2R R52, SRZ ;  /* 0x0000000000347805 */ /* 0x000fe2000001ff00 */
[----:B------:R-:W-:Y:S01]  /*0060*/  IMAD.MOV.U32 R107, RZ, RZ, 0x20 ;  /* 0x00000020ff6b7424 */ /* 0x000fe200078e00ff */
[----:B------:R-:W-:Y:S01]  /*0070*/  CS2R R54, SRZ ;  /* 0x0000000000367805 */ /* 0x000fe2000001ff00 */
[----:B------:R-:W-:Y:S01]  /*0080*/  IMAD.MOV.U32 R109, RZ, RZ, RZ ;  /* 0x000000ffff6d7224 */ /* 0x000fe200078e00ff */
[----:B------:R-:W-:Y:S01]  /*0090*/  CS2R R56, SRZ ;  /* 0x0000000000387805 */ /* 0x000fe2000001ff00 */
        /* <DEDUP_REMOVED lines=15> */
[----:B-1----:R-:W-:Y:S01]  /*0190*/  IMAD.HI R0, R9, 0x2aaaaaab, RZ ;  /* 0x2aaaaaab09007827 */ /* 0x002fe200078e02ff */
[----:B------:R-:W-:Y:S01]  /*01a0*/  CS2R R24, SRZ ;  /* 0x0000000000187805 */ /* 0x000fe2000001ff00 */
[----:B------:R-:W-:Y:S01]  /*01b0*/  CS2R R26, SRZ ;  /* 0x00000000001a7805 */ /* 0x000fe2000001ff00 */
[----:B------:R-:W-:Y:S01]  /*01c0*/  CS2R R20, SRZ ;  /* 0x0000000000147805 */ /* 0x000fe2000001ff00 */
[----:B------:R-:W-:Y:S01]  /*01d0*/  CS2R R22, SRZ ;  /* 0x0000000000167805 */ /* 0x000fe2000001ff00 */
[----:B------:R-:W-:Y:S01]  /*01e0*/  SHF.R.U32.HI R3, RZ, 0x1f, R0 ;  /* 0x0000001fff037819 */ /* 0x000fe20000011600 */
[----:B------:R-:W-:Y:S01]  /*01f0*/  CS2R R16, SRZ ;  /* 0x0000000000107805 */ /* 0x000fe2000001ff00 */
[----:B------:R-:W-:Y:S01]  /*0200*/  CS2R R18, SRZ ;  /* 0x0000000000127805 */ /* 0x000fe2000001ff00 */
[----:B------:R-:W-:Y:S01]  /*0210*/  CS2R R14, SRZ ;  /* 0x00000000000e7805 */ /* 0x000fe2000001ff00 */
[----:B------:R-:W-:Y:S01]  /*0220*/  LEA.HI.SX32 R4, R0, R3, 0x1b ;  /* 0x0000000300047211 */ /* 0x000fe200078fdaff */
[----:B------:R-:W-:Y:S01]  /*0230*/  CS2R R32, SRZ ;  /* 0x0000000000207805 */ /* 0x000fe2000001ff00 */
[----:B------:R-:W-:-:S03]  /*0240*/  CS2R R34, SRZ ;  /* 0x0000000000227805 */ /* 0x000fc6000001ff00 */
[C---:B------:R-:W-:Y:S02]  /*0250*/  IMAD R0, R4.reuse, R5, 0x4 ;  /* 0x0000000404007424 */ /* 0x040fe400078e0205 */
[----:B------:R-:W-:-:S03]  /*0260*/  IMAD R6, R4, -0xc0, R9 ;  /* 0xffffff4004067824 */ /* 0x000fc600078e0209 */
[----:B------:R-:W-:Y:S02]  /*0270*/  IMNMX R5, R0, 0x8, PT ;  /* 0x0000000800057817 */ /* 0x000fe40003800200 */
[----:B------:R-:W-:Y:S02]  /*0280*/  IABS R10, R6 ;  /* 0x00000006000a7213 */ /* 0x000fe40000000000 */
[-C--:B------:R-:W-:Y:S02]  /*0290*/  IABS R8, R5.reuse ;  /* 0x0000000500087213 */ /* 0x080fe40000000000 */
[-C--:B------:R-:W-:Y:S02]  /*02a0*/  IABS R11, R5.reuse ;  /* 0x00000005000b7213 */ /* 0x080fe40000000000 */
[----:B------:R-:W1:Y:S01]  /*02b0*/  I2F.RP R0, R8 ;  /* 0x0000000800007306 */ /* 0x000e620000209400 */
[----:B------:R-:W-:Y:S02]  /*02c0*/  LOP3.LUT R6, R6, R5, RZ, 0x3c, !PT ;  /* 0x0000000506067212 */ /* 0x000fe400078e3cff */
[----:B------:R-:W-:-:S02]  /*02d0*/  IMAD.MOV R11, RZ, RZ, -R11 ;  /* 0x000000ffff0b7224 */ /* 0x000fc400078e0a0b */
[----:B------:R-:W-:-:S03]  /*02e0*/  ISETP.GE.AND P3, PT, R6, RZ, PT ;  /* 0x000000ff0600720c */ /* 0x000fc60003f66270 */
[----:B-1----:R-:W1:Y:S02]  /*02f0*/  MUFU.RCP R0, R0 ;  /* 0x0000000000007308 */ /* 0x002e640000001000 */
[----:B-1----:R-:W-:Y:S02]  /*0300*/  IADD3 R2, R0, 0xffffffe, RZ ;  /* 0x0ffffffe00027810 */ /* 0x002fe40007ffe0ff */
[----:B------:R-:W-:-:S04]  /*0310*/  IABS R0, R9 ;  /* 0x0000000900007213 */ /* 0x000fc80000000000 */
[----:B------:R1:W2:Y:S02]  /*0320*/  F2I.FTZ.U32.TRUNC.NTZ R3, R2 ;  /* 0x0000000200037305 */ /* 0x0002a4000021f000 */
[----:B-1----:R-:W-:Y:S02]  /*0330*/  IMAD.MOV.U32 R2, RZ, RZ, RZ ;  /* 0x000000ffff027224 */ /* 0x002fe400078e00ff */
[----:B--2---:R-:W-:-:S04]  /*0340*/  IMAD.MOV R7, RZ, RZ, -R3 ;  /* 0x000000ffff077224 */ /* 0x004fc800078e0a03 */
[----:B------:R-:W-:-:S04]  /*0350*/  IMAD R7, R7, R8, RZ ;  /* 0x0000000807077224 */ /* 0x000fc800078e02ff */
[----:B------:R-:W-:-:S06]  /*0360*/  IMAD.HI.U32 R3, R3, R7, R2 ;  /* 0x0000000703037227 */ /* 0x000fcc00078e0002 */
[----:B------:R-:W-:-:S04]  /*0370*/  IMAD.HI.U32 R2, R3, R10, RZ ;  /* 0x0000000a03027227 */ /* 0x000fc800078e00ff */
[----:B------:R-:W-:-:S04]  /*0380*/  IMAD.HI.U32 R3, R3, R0, RZ ;  /* 0x0000000003037227 */ /* 0x000fc800078e00ff */
[-C--:B------:R-:W-:Y:S02]  /*0390*/  IMAD R7, R2, R11.reuse, R10 ;  /* 0x0000000b02077224 */ /* 0x080fe400078e020a */
[----:B------:R-:W-:Y:S02]  /*03a0*/  IMAD R3, R3, R11, R0 ;  /* 0x0000000b03037224 */ /* 0x000fe400078e0200 */
[----:B------:R-:W1:Y:S01]  /*03b0*/  S2R R0, SR_TID.X ;  /* 0x0000000000007919 */ /* 0x000e620000002100 */
[C---:B------:R-:W-:Y:S02]  /*03c0*/  ISETP.GT.U32.AND P2, PT, R8.reuse, R7, PT ;  /* 0x000000070800720c */ /* 0x040fe40003f44070 */
[----:B------:R-:W-:-:S11]  /*03d0*/  ISETP.GT.U32.AND P0, PT, R8, R3, PT ;  /* 0x000000030800720c */ /* 0x000fd60003f04070 */
[--C-:B------:R-:W-:Y:S01]  /*03e0*/  @!P2 IMAD.IADD R7, R7, 0x1, -R8.reuse ;  /* 0x000000010707a824 */ /* 0x100fe200078e0a08 */
[----:B------:R-:W-:Y:S01]  /*03f0*/  @!P2 IADD3 R2, R2, 0x1, RZ ;  /* 0x000000010202a810 */ /* 0x000fe20007ffe0ff */
[----:B------:R-:W-:Y:S01]  /*0400*/  @!P0 IMAD.IADD R3, R3, 0x1, -R8 ;  /* 0x0000000103038824 */ /* 0x000fe200078e0a08 */
[----:B------:R-:W-:Y:S02]  /*0410*/  ISETP.GE.AND P2, PT, R9, RZ, PT ;  /* 0x000000ff0900720c */ /* 0x000fe40003f46270 */
[----:B------:R-:W-:Y:S02]  /*0420*/  ISETP.GE.U32.AND P0, PT, R7, R8, PT ;  /* 0x000000080700720c */ /* 0x000fe40003f06070 */
[----:B------:R-:W-:Y:S02]  /*0430*/  ISETP.GT.U32.AND P1, PT, R8, R3, PT ;  /* 0x000000030800720c */ /* 0x000fe40003f24070 */
[----:B-1----:R-:W-:Y:S01]  /*0440*/  SHF.R.U32.HI R89, RZ, 0x1, R0 ;  /* 0x00000001ff597819 */ /* 0x002fe20000011600 */
[C---:B------:R-:W-:Y:S01]  /*0450*/  IMAD.SHL.U32 R91, R0.reuse, 0x4, RZ ;  /* 0x00000004005b7824 */ /* 0x040fe200078e00ff */
[----:B------:R-:W-:-:S02]  /*0460*/  LOP3.LUT R88, R0, 0x80, RZ, 0xc0, !PT ;  /* 0x0000008000587812 */ /* 0x000fc400078ec0ff */
[----:B------:R-:W-:Y:S02]  /*0470*/  SGXT.U32 R89, R89, 0x7 ;  /* 0x000000075959781a */ /* 0x000fe40000000000 */
[----:B------:R-:W-:-:S03]  /*0480*/  SHF.R.U32.HI R93, RZ, 0x2, R0 ;  /* 0x00000002ff5d7819 */ /* 0x000fc60000011600 */
[----:B------:R-:W-:Y:S02]  /*0490*/  @P0 IADD3 R2, R2, 0x1, RZ ;  /* 0x0000000102020810 */ /* 0x000fe40007ffe0ff */
[----:B------:R-:W-:Y:S01]  /*04a0*/  @!P1 IMAD.IADD R3, R3, 0x1, -R8 ;  /* 0x0000000103039824 */ /* 0x000fe200078e0a08 */
[----:B------:R-:W-:Y:S02]  /*04b0*/  ISETP.NE.AND P0, PT, R5, RZ, PT ;  /* 0x000000ff0500720c */ /* 0x000fe40003f05270 */
[----:B------:R-:W-:Y:S01]  /*04c0*/  IMAD.MOV.U32 R7, RZ, RZ, R2 ;  /* 0x000000ffff077224 */ /* 0x000fe200078e0002 */
[----:B------:R-:W-:Y:S01]  /*04d0*/  LOP3.LUT R2, RZ, R5, RZ, 0x33, !PT ;  /* 0x00000005ff027212 */ /* 0x000fe200078e33ff */
[----:B------:R-:W-:Y:S01]  /*04e0*/  @!P2 IMAD.MOV R3, RZ, RZ, -R3 ;  /* 0x000000ffff03a224 */ /* 0x000fe200078e0a03 */
[----:B------:R-:W-:Y:S01]  /*04f0*/  LOP3.LUT R5, R0, 0x8, RZ, 0xc0, !PT ;  /* 0x0000000800057812 */ /* 0x000fe200078ec0ff */
[----:B------:R-:W-:Y:S01]  /*0500*/  @!P3 IMAD.MOV R7, RZ, RZ, -R7 ;  /* 0x000000ffff07b224 */ /* 0x000fe200078e0a07 */
[----:B------:R-:W-:-:S02]  /*0510*/  LOP3.LUT R93, R93, 0x18, RZ, 0xc0, !PT ;  /* 0x000000185d5d7812 */ /* 0x000fc400078ec0ff */
[C---:B------:R-:W-:Y:S01]  /*0520*/  SEL R3, R2.reuse, R3, !P0 ;  /* 0x0000000302037207 */ /* 0x040fe20004000000 */
[C---:B------:R-:W-:Y:S01]  /*0530*/  IMAD.SHL.U32 R11, R5.reuse, 0x2, RZ ;  /* 0x00000002050b7824 */ /* 0x040fe200078e00ff */
[----:B------:R-:W-:Y:S02]  /*0540*/  SEL R7, R2, R7, !P0 ;  /* 0x0000000702077207 */ /* 0x000fe40004000000 */
[----:B------:R-:W-:Y:S01]  /*0550*/  LOP3.LUT R5, R5, 0x7, R0, 0xf8, !PT ;  /* 0x0000000705057812 */ /* 0x000fe200078ef800 */
[----:B------:R-:W-:Y:S01]  /*0560*/  IMAD R3, R4, 0x8, R3 ;  /* 0x0000000804037824 */ /* 0x000fe200078e0203 */
[C---:B------:R-:W-:Y:S01]  /*0570*/  LOP3.LUT R90, R0.reuse, 0x10, RZ, 0xc0, !PT ;  /* 0x00000010005a7812 */ /* 0x040fe200078ec0ff */
[----:B------:R-:W-:Y:S02]  /*0580*/  IMAD.SHL.U32 R2, R7, 0x80, RZ ;  /* 0x0000008007027824 */ /* 0x000fe400078e00ff */
[----:B------:R-:W-:Y:S01]  /*0590*/  IMAD.SHL.U32 R4, R0, 0x10, RZ ;  /* 0x0000001000047824 */ /* 0x000fe200078e00ff */
[----:B------:R-:W-:Y:S01]  /*05a0*/  SHF.R.S32.HI R7, RZ, 0x18, R3 ;  /* 0x00000018ff077819 */ /* 0x000fe20000011403 */
[----:B------:R-:W-:Y:S01]  /*05b0*/  IMAD.SHL.U32 R3, R3, 0x80, RZ ;  /* 0x0000008003037824 */ /* 0x000fe200078e00ff */
[----:B------:R-:W-:-:S02]  /*05c0*/  LOP3.LUT R6, R2, R89, RZ, 0xfc, !PT ;  /* 0x0000005902067212 */ /* 0x000fc400078efcff */
[----:B------:R-:W-:Y:S02]  /*05d0*/  LOP3.LUT R10, R4, 0x10, RZ, 0xc0, !PT ;  /* 0x00000010040a7812 */ /* 0x000fe400078ec0ff */
[----:B------:R-:W-:Y:S01]  /*05e0*/  SGXT R7, R7, 0x1 ;  /* 0x000000010707781a */ /* 0x000fe20000000200 */
[----:B------:R-:W-:Y:S01]  /*05f0*/  IMAD.HI R8, R6, 0x2aaaaaab, RZ ;  /* 0x2aaaaaab06087827 */ /* 0x000fe200078e02ff */
[----:B------:R-:W-:Y:S02]  /*0600*/  LOP3.LUT R4, R3, R89, RZ, 0xfc, !PT ;  /* 0x0000005903047212 */ /* 0x000fe400078efcff */
[----:B------:R-:W-:Y:S02]  /*0610*/  LOP3.LUT R12, R10, R11, RZ, 0x3c, !PT ;  /* 0x0000000b0a0c7212 */ /* 0x000fe400078e3cff */
[----:B------:R-:W-:Y:S02]  /*0620*/  LEA.HI R7, R7, R4, RZ, 0x9 ;  /* 0x0000000407077211 */ /* 0x000fe400078f48ff */
[----:B------:R-:W-:Y:S01]  /*0630*/  SHF.R.U32.HI R9, RZ, 0x1f, R8 ;  /* 0x0000001fff097819 */ /* 0x000fe20000011608 */
[----:B------:R-:W-:Y:S01]  /*0640*/  IMAD R89, R89, 0x20, R12 ;  /* 0x0000002059597824 */ /* 0x000fe200078e020c */
[----:B------:R-:W-:-:S02]  /*0650*/  LOP3.LUT R7, R7, 0xffe00, RZ, 0xc0, !PT ;  /* 0x000ffe0007077812 */ /* 0x000fc400078ec0ff */
[----:B------:R-:W-:Y:S02]  /*0660*/  LEA.HI R9, R8, R9, RZ, 0x17 ;  /* 0x0000000908097211 */ /* 0x000fe400078fb8ff */
[----:B------:R-:W-:Y:S01]  /*0670*/  LOP3.LUT R11, R11, 0x10, R91, 0x78, !PT ;  /* 0x000000100b0b7812 */ /* 0x000fe200078e785b */
[----:B------:R-:W-:Y:S01]  /*0680*/  IMAD.IADD R7, R4, 0x1, -R7 ;  /* 0x0000000104077824 */ /* 0x000fe200078e0a07 */
[----:B------:R-:W-:Y:S01]  /*0690*/  LOP3.LUT R4, R0, 0x10, R91, 0x48, !PT ;  /* 0x0000001000047812 */ /* 0x000fe200078e485b */
[----:B------:R-:W-:Y:S01]  /*06a0*/  IMAD R9, R9, -0xc00, R6 ;  /* 0xfffff40009097824 */ /* 0x000fe200078e0206 */
[----:B------:R-:W-:Y:S01]  /*06b0*/  SHF.R.U32.HI R6, RZ, 0x3, R88 ;  /* 0x00000003ff067819 */ /* 0x000fe20000011658 */
[--C-:B------:R-:W-:Y:S02]  /*06c0*/  IMAD R7, R7, 0x3000, R10.reuse ;  /* 0x0000300007077824 */ /* 0x100fe400078e020a */
[----:B------:R-:W-:Y:S01]  /*06d0*/  IMAD R9, R9, 0x3000, R10 ;  /* 0x0000300009097824 */ /* 0x000fe200078e020a */
[----:B------:R-:W-:-:S02]  /*06e0*/  LOP3.LUT R13, R5, R6, RZ, 0xfc, !PT ;  /* 0x00000006050d7212 */ /* 0x000fc400078efcff */
[----:B------:R-:W-:Y:S02]  /*06f0*/  IADD3 R86, P0, R7, c[0x0][0x160], RZ ;  /* 0x0000580007567a10 */ /* 0x000fe40007f1e0ff */
[----:B------:R-:W-:Y:S01]  /*0700*/  IADD3 R84, P1, R9, c[0x0][0x168], RZ ;  /* 0x00005a0009547a10 */ /* 0x000fe20007f3e0ff */
[----:B------:R-:W-:Y:S01]  /*0710*/  IMAD R98, R13, 0x20, R4 ;  /* 0x000000200d627824 */ /* 0x000fe200078e0204 */
[----:B------:R-:W-:Y:S01]  /*0720*/  LEA.HI.X.SX32 R87, R7, c[0x0][0x164], 0x1, P0 ;  /* 0x0000590007577a11 */ /* 0x000fe200000f0eff */
[----:B------:R-:W-:Y:S01]  /*0730*/  CS2R R12, SRZ ;  /* 0x00000000000c7805 */ /* 0x000fe2000001ff00 */
[----:B------:R-:W-:Y:S02]  /*0740*/  LEA.HI.X.SX32 R85, R9, c[0x0][0x16c], 0x1, P1 ;  /* 0x00005b0009557a11 */ /* 0x000fe400008f0eff */
[--C-:B------:R-:W-:Y:S01]  /*0750*/  LOP3.LUT R5, R6, 0xf, R0.reuse, 0xf8, !PT ;  /* 0x0000000f06057812 */ /* 0x100fe200078ef800 */
[----:B------:R1:W-:Y:S01]  /*0760*/  LDGSTS.E.BYPASS.128 [R89], [R86.64] ;  /* 0x0000000056597fae */ /* 0x0003e2000b901c44 */
[----:B------:R-:W-:Y:S01]  /*0770*/  LOP3.LUT R6, R93, 0x7, R0, 0xf8, !PT ;  /* 0x000000075d067812 */ /* 0x000fe200078ef800 */
[----:B------:R-:W-:-:S02]  /*0780*/  CS2R R8, SRZ ;  /* 0x0000000000087805 */ /* 0x000fc4000001ff00 */
[----:B------:R-:W0:Y:S01]  /*0790*/  LDGDEPBAR ;  /* 0x00000000000079af */ /* 0x000e220000000000 */
[----:B------:R-:W-:Y:S02]  /*07a0*/  IMAD R92, R5, 0x20, R4 ;  /* 0x00000020055c7824 */ /* 0x000fe400078e0204 */
[----:B------:R-:W-:Y:S01]  /*07b0*/  IMAD R99, R6, 0x20, R11 ;  /* 0x0000002006637824 */ /* 0x000fe200078e020b */
[----:B------:R1:W-:Y:S01]  /*07c0*/  LDGSTS.E.BYPASS.128 [R89+0x1000], [R84.64] ;  /* 0x0100000054597fae */ /* 0x0003e2000b901c44 */
[----:B------:R-:W-:Y:S01]  /*07d0*/  CS2R R10, SRZ ;  /* 0x00000000000a7805 */ /* 0x000fe2000001ff00 */
[----:B------:R-:W-:Y:S01]  /*07e0*/  CS2R R4, SRZ ;  /* 0x0000000000047805 */ /* 0x000fe2000001ff00 */
[----:B------:R-:W-:Y:S01]  /*07f0*/  CS2R R6, SRZ ;  /* 0x0000000000067805 */ /* 0x000fe2000001ff00 */
[----:B------:R-:W0:Y:S04]  /*0800*/  LDGDEPBAR ;  /* 0x00000000000079af */ /* 0x000e280000000000 */
.L_x_0:
[----:B------:R-:W-:-:S04]  /*0810*/  DEPBAR.LE SB0, 0x0 ;  /* 0x000080000000791a */ /* 0x000fc80000000000 */
[----:B------:R-:W-:Y:S01]  /*0820*/  BAR.SYNC.DEFER_BLOCKING 0x0 ;  /* 0x0000000000007b1d */ /* 0x000fe20000010000 */
[C---:B------:R-:W-:Y:S02]  /*0830*/  ISETP.GT.U32.AND P0, PT, R101.reuse, 0x7ffffffe, PT ;  /* 0x7ffffffe6500780c */ /* 0x040fe40003f04070 */
[----:B------:R-:W-:-:S04]  /*0840*/  IADD3 R101, R101, 0x1, RZ ;  /* 0x0000000165657810 */ /* 0x000fc80007ffe0ff */
[----:B------:R-:W-:Y:S02]  /*0850*/  SEL R101, R101, RZ, P0 ;  /* 0x000000ff65657207 */ /* 0x000fe40000000000 */
[----:B------:R-:W-:-:S03]  /*0860*/  ISETP.NE.U32.AND P0, PT, R107, 0x3000, PT ;  /* 0x000030006b00780c */ /* 0x000fc60003f05070 */
[----:B------:R-:W-:Y:S01]  /*0870*/  IMAD R68, R101, 0x1000, R92 ;  /* 0x0000100065447824 */ /* 0x000fe200078e025c */
[----:B------:R-:W-:Y:S01]  /*0880*/  ISETP.NE.AND.EX P0, PT, R109, RZ, PT, P0 ;  /* 0x000000ff6d00720c */ /* 0x000fe20003f05300 */
[C---:B------:R-:W-:Y:S02]  /*0890*/  IMAD R100, R101.reuse, 0x1000, R99 ;  /* 0x0000100065647824 */ /* 0x040fe400078e0263 */
[----:B------:R-:W-:-:S03]  /*08a0*/  IMAD R106, R101, 0x1000, R98 ;  /* 0x00001000656a7824 */ /* 0x000fc600078e0262 */
[----:B------:R-:W-:Y:S04]  /*08b0*/  LDSM.16.M88.2 R94, [R100+0x1000] ;  /* 0x00100000645e783b */ /* 0x000fe80000000100 */
[----:B------:R-:W2:Y:S04]  /*08c0*/  LDSM.16.M88.4 R68, [R68] ;  /* 0x000000004444783b */ /* 0x000ea80000000200 */
[----:B------:R-:W3:Y:S04]  /*08d0*/  LDSM.16.M88.2 R102, [R100+0x1400] ;  /* 0x001400006466783b */ /* 0x000ee80000000100 */
[----:B------:R-:W4:Y:S04]  /*08e0*/  LDSM.16.M88.2 R104, [R100+0x1800] ;  /* 0x001800006468783b */ /* 0x000f280000000100 */
[----:B------:R-:W1:Y:S04]  /*08f0*/  LDSM.16.M88.2 R96, [R100+0x1c00] ;  /* 0x001c00006460783b */ /* 0x000e680000000100 */
[----:B------:R-:W1:Y:S04]  /*0900*/  LDSM.16.M88.4 R72, [R106+0x400] ;  /* 0x000400006a48783b */ /* 0x000e680000000200 */
[----:B------:R-:W1:Y:S04]  /*0910*/  LDSM.16.M88.4 R76, [R106+0x800] ;  /* 0x000800006a4c783b */ /* 0x000e680000000200 */
[----:B------:R-:W1:Y:S01]  /*0920*/  LDSM.16.M88.4 R80, [R106+0xc00] ;  /* 0x000c00006a50783b */ /* 0x000e620000000200 */
[C---:B--2---:R-:W-:Y:S08]  /*0930*/  IMMA.16832.S8.S8.SAT R52, R68.reuse.ROW, R94.COL, R52 ;  /* 0x0000005e44347237 */ /* 0x044ff00000445c34 */
[C---:B---3--:R-:W-:Y:S08]  /*0940*/  IMMA.16832.S8.S8.SAT R56, R68.reuse.ROW, R102.COL, R56 ;  /* 0x0000006644387237 */ /* 0x048ff00000445c38 */
[C---:B----4-:R-:W-:Y:S08]  /*0950*/  IMMA.16832.S8.S8.SAT R60, R68.reuse.ROW, R104.COL, R60 ;  /* 0x00000068443c7237 */ /* 0x050ff00000445c3c */
[----:B-1----:R-:W-:Y:S07]  /*0960*/  IMMA.16832.S8.S8.SAT R64, R68.ROW, R96.COL, R64 ;  /* 0x0000006044407237 */ /* 0x002fee0000445c40 */
[C---:B------:R-:W-:Y:S01]  /*0970*/  IADD3 R68, P1, R107.reuse, R86, RZ ;  /* 0x000000566b447210 */ /* 0x040fe20007f3e0ff */
[----:B------:R-:W-:Y:S01]  /*0980*/  IMMA.16832.S8.S8.SAT R36, R72.ROW, R94.COL, R36 ;  /* 0x0000005e48247237 */ /* 0x000fe20000445c24 */
[----:B------:R-:W-:-:S03]  /*0990*/  IADD3 R70, P2, R107, R84, RZ ;  /* 0x000000546b467210 */ /* 0x000fc60007f5e0ff */
[C---:B------:R-:W-:Y:S01]  /*09a0*/  IMAD.X R69, R109.reuse, 0x1, R87, P1 ;  /* 0x000000016d457824 */ /* 0x040fe200008e0657 */
[----:B------:R-:W-:Y:S01]  /*09b0*/  BAR.SYNC.DEFER_BLOCKING 0x0 ;  /* 0x0000000000007b1d */ /* 0x000fe20000010000 */
[----:B------:R-:W-:Y:S02]  /*09c0*/  IMAD.X R71, R109, 0x1, R85, P2 ;  /* 0x000000016d477824 */ /* 0x000fe400010e0655 */
[C---:B------:R-:W-:Y:S08]  /*09d0*/  IMMA.16832.S8.S8.SAT R40, R72.reuse.ROW, R102.COL, R40 ;  /* 0x0000006648287237 */ /* 0x040ff00000445c28 */
[C---:B------:R-:W-:Y:S08]  /*09e0*/  IMMA.16832.S8.S8.SAT R44, R72.reuse.ROW, R104.COL, R44 ;  /* 0x00000068482c7237 */ /* 0x040ff00000445c2c */
[----:B------:R-:W-:Y:S01]  /*09f0*/  IMMA.16832.S8.S8.SAT R48, R72.ROW, R96.COL, R48 ;  /* 0x0000006048307237 */ /* 0x000fe20000445c30 */
[----:B------:R-:W-:Y:S01]  /*0a00*/  @!PT LDS RZ, [RZ] ;  /* 0x00000000fffff984 */ /* 0x000fe20000000800 */
[----:B------:R-:W-:Y:S01]  /*0a10*/  @!PT LDS RZ, [RZ] ;  /* 0x00000000fffff984 */ /* 0x000fe20000000800 */
[----:B------:R-:W-:Y:S01]  /*0a20*/  @!PT LDS RZ, [RZ] ;  /* 0x00000000fffff984 */ /* 0x000fe20000000800 */
[----:B------:R1:W-:Y:S07]  /*0a30*/  LDGSTS.E.BYPASS.128 [R89], [R68.64], P0 ;  /* 0x0000000044597fae */ /* 0x0003ee0008101c44 */
[----:B------:R-:W-:Y:S01]  /*0a40*/  IMMA.16832.S8.S8.SAT R28, R76.ROW, R94.COL, R28 ;  /* 0x0000005e4c1c7237 */ /* 0x000fe20000445c1c */
[----:B------:R-:W0:Y:S04]  /*0a50*/  LDGDEPBAR ;  /* 0x00000000000079af */ /* 0x000e280000000000 */
[----:B------:R1:W-:Y:S01]  /*0a60*/  LDGSTS.E.BYPASS.128 [R89+0x1000], [R70.64], P0 ;  /* 0x0100000046597fae */ /* 0x0003e20008101c44 */
[----:B------:R-:W-:-:S02]  /*0a70*/  IADD3 R107, P0, R107, 0x20, RZ ;  /* 0x000000206b6b7810 */ /* 0x000fc40007f1e0ff */
[----:B------:R-:W-:Y:S01]  /*0a80*/  IMMA.16832.S8.S8.SAT R24, R76.ROW, R102.COL, R24 ;  /* 0x000000664c187237 */ /* 0x000fe20000445c18 */
[----:B------:R-:W0:Y:S02]  /*0a90*/  LDGDEPBAR ;  /* 0x00000000000079af */ /* 0x000e240000000000 */
[----:B------:R-:W-:Y:S01]  /*0aa0*/  IMAD.X R109, RZ, RZ, R109, P0 ;  /* 0x000000ffff6d7224 */ /* 0x000fe200000e066d */
[----:B------:R-:W-:-:S04]  /*0ab0*/  ISETP.NE.U32.AND P0, PT, R107, 0x3020, PT ;  /* 0x000030206b00780c */ /* 0x000fc80003f05070 */
[----:B------:R-:W-:Y:S01]  /*0ac0*/  ISETP.NE.AND.EX P0, PT, R109, RZ, PT, P0 ;  /* 0x000000ff6d00720c */ /* 0x000fe20003f05300 */
[C---:B------:R-:W-:Y:S08]  /*0ad0*/  IMMA.16832.S8.S8.SAT R20, R76.reuse.ROW, R104.COL, R20 ;  /* 0x000000684c147237 */ /* 0x040ff00000445c14 */
[----:B------:R-:W-:Y:S08]  /*0ae0*/  IMMA.16832.S8.S8.SAT R16, R76.ROW, R96.COL, R16 ;  /* 0x000000604c107237 */ /* 0x000ff00000445c10 */
[C---:B------:R-:W-:Y:S08]  /*0af0*/  IMMA.16832.S8.S8.SAT R12, R80.reuse.ROW, R94.COL, R12 ;  /* 0x0000005e500c7237 */ /* 0x040ff00000445c0c */
[C---:B------:R-:W-:Y:S08]  /*0b00*/  IMMA.16832.S8.S8.SAT R8, R80.reuse.ROW, R102.COL, R8 ;  /* 0x0000006650087237 */ /* 0x040ff00000445c08 */
[C---:B------:R-:W-:Y:S08]  /*0b10*/  IMMA.16832.S8.S8.SAT R4, R80.reuse.ROW, R104.COL, R4 ;  /* 0x0000006850047237 */ /* 0x040ff00000445c04 */
[----:B------:R-:W-:Y:S01]  /*0b20*/  IMMA.16832.S8.S8.SAT R32, R80.ROW, R96.COL, R32 ;  /* 0x0000006050207237 */ /* 0x000fe20000445c20 */
[----:B-1----:R-:W-:Y:S07]  /*0b30*/  @P0 BRA `(.L_x_0) ;  /* 0xfffffcd000000947 */ /* 0x002fee000383ffff */
[----:B------:R-:W-:Y:S01]  /*0b40*/  IMAD.SHL.U32 R69, R0, 0x20, RZ ;  /* 0x0000002000457824 */ /* 0x000fe200078e00ff */
[----:B------:R-:W-:Y:S01]  /*0b50*/  LOP3.LUT R82, R2, 0x7c, R91, 0xf8, !PT ;  /* 0x0000007c02527812 */ /* 0x000fe200078ef85b */
[----:B------:R-:W-:Y:S01]  /*0b60*/  IMAD.SHL.U32 R68, R0, 0x2, RZ ;  /* 0x0000000200447824 */ /* 0x000fe200078e00ff */
[----:B------:R-:W-:Y:S01]  /*0b70*/  SHF.R.U32.HI R0, RZ, 0x5, R0 ;  /* 0x00000005ff007819 */ /* 0x000fe20000011600 */
[----:B------:R-:W-:-:S04]  /*0b80*/  DEPBAR.LE SB0, 0x0 ;  /* 0x000080000000791a */ /* 0x000fc80000000000 */
[----:B------:R-:W-:Y:S02]  /*0b90*/  LOP3.LUT R69, R69, 0x180, RZ, 0xc0, !PT ;  /* 0x0000018045457812 */ /* 0x000fe400078ec0ff */
[----:B------:R-:W-:Y:S02]  /*0ba0*/  SGXT.U32 R0, R0, 0x3 ;  /* 0x000000030000781a */ /* 0x000fe40000000000 */
[----:B------:R-:W-:Y:S02]  /*0bb0*/  LOP3.LUT R69, R69, 0x6, R68, 0xf8, !PT ;  /* 0x0000000645457812 */ /* 0x000fe400078ef844 */
[----:B------:R-:W-:Y:S02]  /*0bc0*/  SHF.R.U32.HI R2, RZ, 0x3, R91 ;  /* 0x00000003ff027819 */ /* 0x000fe4000001165b */
[----:B------:R-:W-:Y:S01]  /*0bd0*/  LOP3.LUT R91, R91, 0x3fc, RZ, 0xc0, !PT ;  /* 0x000003fc5b5b7812 */ /* 0x000fe200078ec0ff */
[----:B------:R-:W-:Y:S01]  /*0be0*/  IMAD R90, R90, 0x20, R69 ;  /* 0x000000205a5a7824 */ /* 0x000fe200078e0245 */
[----:B------:R-:W-:-:S02]  /*0bf0*/  LOP3.LUT R3, R0, R3, RZ, 0xfc, !PT ;  /* 0x0000000300037212 */ /* 0x000fc400078efcff */
[----:B------:R-:W-:Y:S01]  /*0c00*/  LOP3.LUT R0, R91, 0x400, RZ, 0xfc, !PT ;  /* 0x000004005b007812 */ /* 0x000fe200078efcff */
[----:B------:R-:W-:Y:S01]  /*0c10*/  IMAD.IADD R93, R93, 0x1, R90 ;  /* 0x000000015d5d7824 */ /* 0x000fe200078e025a */
[C---:B------:R-:W-:Y:S02]  /*0c20*/  LOP3.LUT R68, R91.reuse, 0x800, RZ, 0xfc, !PT ;  /* 0x000008005b447812 */ /* 0x040fe400078efcff */
[C---:B------:R-:W-:Y:S01]  /*0c30*/  LOP3.LUT R69, R91.reuse, 0xc00, RZ, 0xfc, !PT ;  /* 0x00000c005b457812 */ /* 0x040fe200078efcff */
[----:B------:R-:W-:Y:S01]  /*0c40*/  IMAD R93, R88, 0x10, R93 ;  /* 0x00000010585d7824 */ /* 0x000fe200078e025d */
[----:B------:R-:W-:Y:S02]  /*0c50*/  LOP3.LUT R2, R2, 0x70, RZ, 0xc0, !PT ;  /* 0x0000007002027812 */ /* 0x000fe400078ec0ff */
[----:B------:R-:W-:Y:S02]  /*0c60*/  SHF.R.U32.HI R0, RZ, 0x3, R0 ;  /* 0x00000003ff007819 */ /* 0x000fe40000011600 */
[----:B------:R-:W-:Y:S01]  /*0c70*/  SHF.R.U32.HI R68, RZ, 0x3, R68 ;  /* 0x00000003ff447819 */ /* 0x000fe20000011644 */
[----:B------:R-:W-:Y:S01]  /*0c80*/  IMAD R81, R91, 0x4, R2 ;  /* 0x000000045b517824 */ /* 0x000fe200078e0202 */
[----:B------:R-:W-:-:S02]  /*0c90*/  SHF.R.U32.HI R69, RZ, 0x3, R69 ;  /* 0x00000003ff457819 */ /* 0x000fc40000011645 */
[----:B------:R-:W-:Y:S02]  /*0ca0*/  LOP3.LUT R0, R0, 0xf0, RZ, 0xc0, !PT ;  /* 0x000000f000007812 */ /* 0x000fe400078ec0ff */
[----:B------:R-:W-:Y:S02]  /*0cb0*/  LOP3.LUT R2, R68, 0x170, RZ, 0xc0, !PT ;  /* 0x0000017044027812 */ /* 0x000fe400078ec0ff */
[----:B------:R-:W-:Y:S01]  /*0cc0*/  LOP3.LUT R68, R69, 0x1f0, RZ, 0xc0, !PT ;  /* 0x000001f045447812 */ /* 0x000fe200078ec0ff */
[C---:B------:R-:W-:Y:S01]  /*0cd0*/  IMAD R80, R91.reuse, 0x4, R0 ;  /* 0x000000045b507824 */ /* 0x040fe200078e0200 */
[----:B------:R-:W-:Y:S01]  /*0ce0*/  BAR.SYNC.DEFER_BLOCKING 0x0 ;  /* 0x0000000000007b1d */ /* 0x000fe20000010000 */
[----:B------:R-:W-:Y:S01]  /*0cf0*/  ISETP.GE.AND P0, PT, R82, 0xc00, PT ;  /* 0x00000c005200780c */ /* 0x000fe20003f06270 */
[----:B------:R-:W-:Y:S01]  /*0d00*/  IMAD R2, R91, 0x4, R2 ;  /* 0x000000045b027824 */ /* 0x000fe200078e0202 */
[----:B------:R-:W-:Y:S01]  /*0d10*/  LOP3.LUT R69, R3, 0x10, RZ, 0xfc, !PT ;  /* 0x0000001003457812 */ /* 0x000fe200078efcff */
[----:B------:R-:W-:Y:S01]  /*0d20*/  IMAD R0, R91, 0x4, R68 ;  /* 0x000000045b007824 */ /* 0x000fe200078e0244 */
[C---:B------:R-:W-:Y:S01]  /*0d30*/  LOP3.LUT R70, R3.reuse, 0x8, RZ, 0xfc, !PT ;  /* 0x0000000803467812 */ /* 0x040fe200078efcff */
[C---:B------:R-:W-:Y:S01]  /*0d40*/  IMAD R82, R3.reuse, 0xc00, R82 ;  /* 0x00000c0003527824 */ /* 0x040fe200078e0252 */
[----:B------:R-:W-:-:S02]  /*0d50*/  LOP3.LUT R68, R3, 0x18, RZ, 0xfc, !PT ;  /* 0x0000001803447812 */ /* 0x000fc400078efcff */
[----:B------:R-:W-:Y:S02]  /*0d60*/  ISETP.LT.AND P1, PT, R69, 0x200, !P0 ;  /* 0x000002004500780c */ /* 0x000fe40004721270 */
[----:B------:R-:W-:Y:S02]  /*0d70*/  IADD3 R69, R93, 0x400, RZ ;  /* 0x000004005d457810 */ /* 0x000fe40007ffe0ff */
[----:B------:R-:W-:Y:S02]  /*0d80*/  ISETP.LT.AND P2, PT, R70, 0x200, !P0 ;  /* 0x000002004600780c */ /* 0x000fe40004741270 */
[----:B------:R-:W-:Y:S02]  /*0d90*/  ISETP.LT.AND P6, PT, R68, 0x200, !P0 ;  /* 0x000002004400780c */ /* 0x000fe400047c1270 */
[----:B------:R-:W-:Y:S02]  /*0da0*/  LOP3.LUT R70, R3, 0x20, RZ, 0xfc, !PT ;  /* 0x0000002003467812 */ /* 0x000fe400078efcff */
[----:B------:R-:W-:-:S02]  /*0db0*/  SHF.R.U32.HI R68, RZ, 0x3, R93 ;  /* 0x00000003ff447819 */ /* 0x000fc4000001165d */
[----:B------:R-:W-:Y:S02]  /*0dc0*/  SHF.R.U32.HI R69, RZ, 0x3, R69 ;  /* 0x00000003ff457819 */ /* 0x000fe40000011645 */
[----:B------:R-:W-:Y:S02]  /*0dd0*/  ISETP.LT.AND P5, PT, R70, 0x200, !P0 ;  /* 0x000002004600780c */ /* 0x000fe400047a1270 */
[----:B------:R-:W-:Y:S02]  /*0de0*/  LOP3.LUT R68, R68, 0x1fc, RZ, 0xc0, !PT ;  /* 0x000001fc44447812 */ /* 0x000fe400078ec0ff */
[C---:B------:R-:W-:Y:S02]  /*0df0*/  LOP3.LUT R70, R69.reuse, 0x1ffffffc, RZ, 0xc0, !PT ;  /* 0x1ffffffc45467812 */ /* 0x040fe400078ec0ff */
[----:B------:R-:W-:Y:S01]  /*0e00*/  LOP3.LUT R84, R69, 0x1ffffff0, RZ, 0xc0, !PT ;  /* 0x1ffffff045547812 */ /* 0x000fe200078ec0ff */
[----:B------:R-:W-:Y:S01]  /*0e10*/  IMAD R83, R93, 0x4, R68 ;  /* 0x000000045d537824 */ /* 0x000fe200078e0244 */
[----:B------:R-:W-:Y:S01]  /*0e20*/  LOP3.LUT R71, R3, 0x28, RZ, 0xfc, !PT ;  /* 0x0000002803477812 */ /* 0x000fe200078efcff */
[----:B------:R-:W-:Y:S01]  /*0e30*/  IMAD R85, R93, 0x4, R70 ;  /* 0x000000045d557824 */ /* 0x000fe200078e0246 */
[----:B------:R-:W-:Y:S01]  /*0e40*/  ISETP.LT.AND P3, PT, R3, 0x200, !P0 ;  /* 0x000002000300780c */ /* 0x000fe20004761270 */
[----:B------:R-:W-:Y:S01]  /*0e50*/  IMAD R84, R93, 0x4, R84 ;  /* 0x000000045d547824 */ /* 0x000fe200078e0254 */
[----:B------:R-:W-:Y:S01]  /*0e60*/  STS.64 [R83], R52 ;  /* 0x0000003453007388 */ /* 0x000fe20000000a00 */
[----:B------:R-:W-:-:S03]  /*0e70*/  ISETP.LT.AND P4, PT, R71, 0x200, !P0 ;  /* 0x000002004700780c */ /* 0x000fc60004781270 */
[----:B------:R-:W-:Y:S04]  /*0e80*/  STS.64 [R85+0x1000], R54 ;  /* 0x0010003655007388 */ /* 0x000fe80000000a00 */
[----:B------:R-:W-:Y:S04]  /*0e90*/  STS.64 [R83+0x80], R56 ;  /* 0x0000803853007388 */ /* 0x000fe80000000a00 */
[----:B------:R-:W-:Y:S04]  /*0ea0*/  STS.64 [R84+0x1080], R58 ;  /* 0x0010803a54007388 */ /* 0x000fe80000000a00 */
[----:B------:R-:W-:Y:S04]  /*0eb0*/  STS.64 [R83+0x100], R60 ;  /* 0x0001003c53007388 */ /* 0x000fe80000000a00 */
[----:B------:R-:W-:Y:S04]  /*0ec0*/  STS.64 [R84+0x1100], R62 ;  /* 0x0011003e54007388 */ /* 0x000fe80000000a00 */
[----:B------:R-:W-:Y:S04]  /*0ed0*/  STS.64 [R83+0x180], R64 ;  /* 0x0001804053007388 */ /* 0x000fe80000000a00 */
[----:B------:R-:W-:Y:S04]  /*0ee0*/  STS.64 [R84+0x1180], R66 ;  /* 0x0011804254007388 */ /* 0x000fe80000000a00 */
[----:B------:R-:W-:Y:S06]  /*0ef0*/  BAR.SYNC.DEFER_BLOCKING 0x0 ;  /* 0x0000000000007b1d */ /* 0x000fec0000010000 */
[----:B------:R-:W1:Y:S04]  /*0f00*/  LDS.128 R68, [R81] ;  /* 0x0000000051447984 */ /* 0x000e680000000c00 */
[----:B------:R-:W2:Y:S04]  /*0f10*/  LDS.128 R72, [R80+0x1000] ;  /* 0x0010000050487984 */ /* 0x000ea80000000c00 */
[----:B------:R-:W3:Y:S04]  /*0f20*/  LDS.128 R76, [R2+0x2000] ;  /* 0x00200000024c7984 */ /* 0x000ee80000000c00 */
[----:B------:R-:W4:Y:S04]  /*0f30*/  LDS.128 R52, [R0+0x3000] ;  /* 0x0030000000347984 */ /* 0x000f280000000c00 */
[----:B------:R-:W-:Y:S06]  /*0f40*/  BAR.SYNC.DEFER_BLOCKING 0x0 ;  /* 0x0000000000007b1d */ /* 0x000fec0000010000 */
[----:B------:R-:W-:Y:S04]  /*0f50*/  STS.64 [R83], R36 ;  /* 0x0000002453007388 */ /* 0x000fe80000000a00 */
        /* <DEDUP_REMOVED lines=9> */
[----:B------:R-:W1:Y:S04]  /*0ff0*/  LDS.128 R56, [R80+0x1000] ;  /* 0x0010000050387984 */ /* 0x000e680000000c00 */
[----:B------:R-:W1:Y:S04]  /*1000*/  LDS.128 R60, [R2+0x2000] ;  /* 0x00200000023c7984 */ /* 0x000e680000000c00 */
[----:B------:R-:W1:Y:S04]  /*1010*/  LDS.128 R36, [R0+0x3000] ;  /* 0x0030000000247984 */ /* 0x000e680000000c00 */
[----:B------:R-:W-:Y:S06]  /*1020*/  BAR.SYNC.DEFER_BLOCKING 0x0 ;  /* 0x0000000000007b1d */ /* 0x000fec0000010000 */
[----:B------:R-:W-:Y:S04]  /*1030*/  STS.64 [R83], R28 ;  /* 0x0000001c53007388 */ /* 0x000fe80000000a00 */
[----:B------:R-:W-:Y:S04]  /*1040*/  STS.64 [R85+0x1000], R30 ;  /* 0x0010001e55007388 */ /* 0x000fe80000000a00 */
[----:B------:R1:W-:Y:S04]  /*1050*/  STS.64 [R83+0x80], R24 ;  /* 0x0000801853007388 */ /* 0x0003e80000000a00 */
[----:B------:R2:W-:Y:S04]  /*1060*/  STS.64 [R84+0x1080], R26 ;  /* 0x0010801a54007388 */ /* 0x0005e80000000a00 */
[----:B------:R3:W-:Y:S04]  /*1070*/  STS.64 [R83+0x100], R20 ;  /* 0x0001001453007388 */ /* 0x0007e80000000a00 */
[----:B------:R4:W-:Y:S01]  /*1080*/  STS.64 [R84+0x1100], R22 ;  /* 0x0011001654007388 */ /* 0x0009e20000000a00 */
[----:B-1----:R-:W-:-:S03]  /*1090*/  IADD3 R24, R82, 0x1e000, RZ ;  /* 0x0001e00052187810 */ /* 0x002fc60007ffe0ff */
[----:B------:R1:W-:Y:S01]  /*10a0*/  STS.64 [R83+0x180], R16 ;  /* 0x0001801053007388 */ /* 0x0003e20000000a00 */
[----:B--2---:R-:W-:-:S03]  /*10b0*/  IADD3 R26, R82, 0x24000, RZ ;  /* 0x00024000521a7810 */ /* 0x004fc60007ffe0ff */
[----:B------:R2:W-:Y:S01]  /*10c0*/  STS.64 [R84+0x1180], R18 ;  /* 0x0011801254007388 */ /* 0x0005e20000000a00 */
[----:B---3--:R-:W-:-:S03]  /*10d0*/  IADD3 R20, R82, 0x12000, RZ ;  /* 0x0001200052147810 */ /* 0x008fc60007ffe0ff */
[----:B------:R-:W-:Y:S01]  /*10e0*/  BAR.SYNC.DEFER_BLOCKING 0x0 ;  /* 0x0000000000007b1d */ /* 0x000fe20000010000 */
[C---:B----4-:R-:W-:Y:S01]  /*10f0*/  IADD3 R22, R82.reuse, 0x18000, RZ ;  /* 0x0001800052167810 */ /* 0x050fe20007ffe0ff */
[----:B-1----:R-:W-:Y:S01]  /*1100*/  IMAD.MOV.U32 R17, RZ, RZ, 0x4 ;  /* 0x00000004ff117424 */ /* 0x002fe200078e00ff */
[C---:B------:R-:W-:Y:S02]  /*1110*/  IADD3 R16, R82.reuse, 0x6000, RZ ;  /* 0x0000600052107810 */ /* 0x040fe40007ffe0ff */
[----:B--2---:R-:W-:Y:S01]  /*1120*/  IADD3 R18, R82, 0xc000, RZ ;  /* 0x0000c00052127810 */ /* 0x004fe20007ffe0ff */
[----:B------:R-:W-:-:S04]  /*1130*/  IMAD.WIDE R20, R20, R17, c[0x0][0x170] ;  /* 0x00005c0014147625 */ /* 0x000fc800078e0211 */
[----:B------:R-:W-:-:S04]  /*1140*/  IMAD.WIDE R18, R18, R17, c[0x0][0x170] ;  /* 0x00005c0012127625 */ /* 0x000fc800078e0211 */
[-C--:B------:R-:W-:Y:S01]  /*1150*/  IMAD.WIDE R22, R22, R17.reuse, c[0x0][0x170] ;  /* 0x00005c0016167625 */ /* 0x080fe200078e0211 */
[----:B------:R-:W1:Y:S04]  /*1160*/  LDS.128 R48, [R81] ;  /* 0x0000000051307984 */ /* 0x000e680000000c00 */
[----:B------:R-:W2:Y:S04]  /*1170*/  LDS.128 R44, [R80+0x1000] ;  /* 0x00100000502c7984 */ /* 0x000ea80000000c00 */
[----:B------:R-:W3:Y:S04]  /*1180*/  LDS.128 R40, [R2+0x2000] ;  /* 0x0020000002287984 */ /* 0x000ee80000000c00 */
[----:B------:R-:W4:Y:S04]  /*1190*/  LDS.128 R28, [R0+0x3000] ;  /* 0x00300000001c7984 */ /* 0x000f280000000c00 */
[----:B------:R-:W-:Y:S06]  /*11a0*/  BAR.SYNC.DEFER_BLOCKING 0x0 ;  /* 0x0000000000007b1d */ /* 0x000fec0000010000 */
[----:B------:R1:W-:Y:S04]  /*11b0*/  STS.64 [R83], R12 ;  /* 0x0000000c53007388 */ /* 0x0003e80000000a00 */
[----:B------:R2:W-:Y:S04]  /*11c0*/  STS.64 [R85+0x1000], R14 ;  /* 0x0010000e55007388 */ /* 0x0005e80000000a00 */
[----:B------:R3:W-:Y:S04]  /*11d0*/  STS.64 [R83+0x80], R8 ;  /* 0x0000800853007388 */ /* 0x0007e80000000a00 */
[----:B------:R-:W-:Y:S01]  /*11e0*/  STS.64 [R84+0x1080], R10 ;  /* 0x0010800a54007388 */ /* 0x000fe20000000a00 */
[----:B-1----:R-:W-:-:S03]  /*11f0*/  IMAD.WIDE R12, R82, R17, c[0x0][0x170] ;  /* 0x00005c00520c7625 */ /* 0x002fc600078e0211 */
[----:B------:R1:W-:Y:S01]  /*1200*/  STS.64 [R83+0x100], R4 ;  /* 0x0001000453007388 */ /* 0x0003e20000000a00 */
[----:B--2---:R-:W-:-:S03]  /*1210*/  LOP3.LUT R14, R3, 0x30, RZ, 0xfc, !PT ;  /* 0x00000030030e7812 */ /* 0x004fc600078efcff */
[----:B------:R-:W-:Y:S01]  /*1220*/  STS.64 [R84+0x1100], R6 ;  /* 0x0011000654007388 */ /* 0x000fe20000000a00 */
[----:B---3--:R-:W-:Y:S01]  /*1230*/  IMAD.WIDE R8, R16, R17, c[0x0][0x170] ;  /* 0x00005c0010087625 */ /* 0x008fe200078e0211 */
[C---:B------:R-:W-:Y:S02]  /*1240*/  LOP3.LUT R16, R3.reuse, 0x50, RZ, 0xfc, !PT ;  /* 0x0000005003107812 */ /* 0x040fe400078efcff */
[----:B------:R2:W-:Y:S04]  /*1250*/  STS.64 [R83+0x180], R32 ;  /* 0x0001802053007388 */ /* 0x0005e80000000a00 */
[----:B------:R-:W-:Y:S01]  /*1260*/  STS.64 [R84+0x1180], R34 ;  /* 0x0011802254007388 */ /* 0x000fe20000000a00 */
[C---:B-1----:R-:W-:Y:S02]  /*1270*/  LOP3.LUT R4, R3.reuse, 0x38, RZ, 0xfc, !PT ;  /* 0x0000003803047812 */ /* 0x042fe400078efcff */
[----:B------:R-:W-:Y:S01]  /*1280*/  LOP3.LUT R5, R3, 0x40, RZ, 0xfc, !PT ;  /* 0x0000004003057812 */ /* 0x000fe200078efcff */
[----:B------:R-:W-:Y:S01]  /*1290*/  BAR.SYNC.DEFER_BLOCKING 0x0 ;  /* 0x0000000000007b1d */ /* 0x000fe20000010000 */
[----:B--2---:R-:W-:-:S05]  /*12a0*/  IADD3 R32, R82, 0x2a000, RZ ;  /* 0x0002a00052207810 */ /* 0x004fca0007ffe0ff */
[----:B------:R-:W-:Y:S01]  /*12b0*/  @P3 STG.E.128 [R12.64], R68 ;  /* 0x000000440c003986 */ /* 0x000fe2000c101d04 */
[----:B------:R-:W-:-:S03]  /*12c0*/  ISETP.LT.AND P3, PT, R14, 0x200, !P0 ;  /* 0x000002000e00780c */ /* 0x000fc60004761270 */
[----:B------:R-:W-:Y:S01]  /*12d0*/  @P2 STG.E.128 [R8.64], R72 ;  /* 0x0000004808002986 */ /* 0x000fe2000c101d04 */
[----:B------:R-:W-:Y:S02]  /*12e0*/  ISETP.LT.AND P2, PT, R4, 0x200, !P0 ;  /* 0x000002000400780c */ /* 0x000fe40004741270 */
[----:B------:R-:W-:Y:S01]  /*12f0*/  LOP3.LUT R4, R3, 0x48, RZ, 0xfc, !PT ;  /* 0x0000004803047812 */ /* 0x000fe200078efcff */
[----:B------:R1:W-:Y:S01]  /*1300*/  @P1 STG.E.128 [R18.64], R76 ;  /* 0x0000004c12001986 */ /* 0x0003e2000c101d04 */
[----:B------:R-:W-:-:S03]  /*1310*/  ISETP.LT.AND P1, PT, R5, 0x200, !P0 ;  /* 0x000002000500780c */ /* 0x000fc60004721270 */
[----:B------:R2:W-:Y:S01]  /*1320*/  @P6 STG.E.128 [R20.64], R52 ;  /* 0x0000003414006986 */ /* 0x0005e2000c101d04 */
[----:B------:R-:W-:-:S03]  /*1330*/  ISETP.LT.AND P6, PT, R4, 0x200, !P0 ;  /* 0x000002000400780c */ /* 0x000fc600047c1270 */
[----:B------:R-:W3:Y:S04]  /*1340*/  LDS.128 R4, [R81] ;  /* 0x0000000051047984 */ /* 0x000ee80000000c00 */
[----:B------:R-:W3:Y:S04]  /*1350*/  LDS.128 R8, [R80+0x1000] ;  /* 0x0010000050087984 */ /* 0x000ee80000000c00 */
[----:B------:R4:W3:Y:S01]  /*1360*/  LDS.128 R12, [R2+0x2000] ;  /* 0x00200000020c7984 */ /* 0x0008e20000000c00 */
[----:B-1----:R-:W-:Y:S01]  /*1370*/  IMAD.WIDE R18, R24, R17, c[0x0][0x170] ;  /* 0x00005c0018127625 */ /* 0x002fe200078e0211 */
[----:B------:R-:W-:-:S02]  /*1380*/  LOP3.LUT R24, R3, 0x58, RZ, 0xfc, !PT ;  /* 0x0000005803187812 */ /* 0x000fc400078efcff */
[----:B------:R1:W-:Y:S01]  /*1390*/  @P5 STG.E.128 [R22.64], R64 ;  /* 0x0000004016005986 */ /* 0x0003e2000c101d04 */
[----:B------:R-:W-:Y:S01]  /*13a0*/  ISETP.LT.AND P5, PT, R16, 0x200, !P0 ;  /* 0x000002001000780c */ /* 0x000fe200047a1270 */
[-C--:B--2---:R-:W-:Y:S01]  /*13b0*/  IMAD.WIDE R20, R26, R17.reuse, c[0x0][0x170] ;  /* 0x00005c001a147625 */ /* 0x084fe200078e0211 */
[C---:B------:R-:W-:Y:S01]  /*13c0*/  LOP3.LUT R16, R3.reuse, 0x60, RZ, 0xfc, !PT ;  /* 0x0000006003107812 */ /* 0x040fe200078efcff */
[----:B------:R2:W-:Y:S01]  /*13d0*/  @P4 STG.E.128 [R18.64], R56 ;  /* 0x0000003812004986 */ /* 0x0005e2000c101d04 */
[----:B------:R-:W-:Y:S02]  /*13e0*/  ISETP.LT.AND P4, PT, R24, 0x200, !P0 ;  /* 0x000002001800780c */ /* 0x000fe40004781270 */
[----:B------:R-:W-:Y:S01]  /*13f0*/  IADD3 R24, R82, 0x30000, RZ ;  /* 0x0003000052187810 */ /* 0x000fe20007ffe0ff */
[----:B------:R2:W-:Y:S01]  /*1400*/  @P3 STG.E.128 [R20.64], R60 ;  /* 0x0000003c14003986 */ /* 0x0005e2000c101d04 */
[C---:B------:R-:W-:Y:S02]  /*1410*/  LOP3.LUT R26, R3.reuse, 0x68, RZ, 0xfc, !PT ;  /* 0x00000068031a7812 */ /* 0x040fe400078efcff */
[----:B------:R-:W-:Y:S01]  /*1420*/  ISETP.LT.AND P3, PT, R16, 0x200, !P0 ;  /* 0x000002001000780c */ /* 0x000fe20004761270 */
[----:B------:R-:W-:Y:S01]  /*1430*/  IMAD.WIDE R24, R24, R17, c[0x0][0x170] ;  /* 0x00005c0018187625 */ /* 0x000fe200078e0211 */
[----:B------:R-:W-:-:S02]  /*1440*/  LOP3.LUT R16, R3, 0x78, RZ, 0xfc, !PT ;  /* 0x0000007803107812 */ /* 0x000fc400078efcff */
[----:B----4-:R-:W-:Y:S01]  /*1450*/  IADD3 R2, R82, 0x36000, RZ ;  /* 0x0003600052027810 */ /* 0x010fe20007ffe0ff */
[----:B-1----:R-:W-:Y:S01]  /*1460*/  IMAD.WIDE R22, R32, R17, c[0x0][0x170] ;  /* 0x00005c0020167625 */ /* 0x002fe200078e0211 */
[----:B--2---:R-:W-:-:S04]  /*1470*/  LOP3.LUT R18, R3, 0x70, RZ, 0xfc, !PT ;  /* 0x0000007003127812 */ /* 0x004fc800078efcff */
[----:B------:R1:W-:Y:S01]  /*1480*/  @P2 STG.E.128 [R22.64], R36 ;  /* 0x0000002416002986 */ /* 0x0003e2000c101d04 */
[----:B------:R-:W-:Y:S01]  /*1490*/  ISETP.LT.AND P2, PT, R26, 0x200, !P0 ;  /* 0x000002001a00780c */ /* 0x000fe20004741270 */
[-C--:B------:R-:W-:Y:S01]  /*14a0*/  IMAD.WIDE R2, R2, R17.reuse, c[0x0][0x170] ;  /* 0x00005c0002027625 */ /* 0x080fe200078e0211 */
[----:B------:R-:W-:Y:S01]  /*14b0*/  IADD3 R20, R82, 0x42000, RZ ;  /* 0x0004200052147810 */ /* 0x000fe20007ffe0ff */
[----:B------:R2:W-:Y:S01]  /*14c0*/  @P1 STG.E.128 [R24.64], R48 ;  /* 0x0000003018001986 */ /* 0x0005e2000c101d04 */
[----:B------:R-:W-:Y:S02]  /*14d0*/  ISETP.LT.AND P1, PT, R18, 0x200, !P0 ;  /* 0x000002001200780c */ /* 0x000fe40004721270 */
[----:B------:R-:W-:Y:S01]  /*14e0*/  IADD3 R18, R82, 0x3c000, RZ ;  /* 0x0003c00052127810 */ /* 0x000fe20007ffe0ff */
[-C--:B------:R-:W-:Y:S01]  /*14f0*/  IMAD.WIDE R20, R20, R17.reuse, c[0x0][0x170] ;  /* 0x00005c0014147625 */ /* 0x080fe200078e0211 */
[----:B------:R-:W-:Y:S01]  /*1500*/  ISETP.LT.AND P0, PT, R16, 0x200, !P0 ;  /* 0x000002001000780c */ /* 0x000fe20004701270 */
[----:B------:R4:W-:Y:S01]  /*1510*/  @P6 STG.E.128 [R2.64], R44 ;  /* 0x0000002c02006986 */ /* 0x0009e2000c101d04 */
[----:B------:R-:W-:Y:S01]  /*1520*/  IADD3 R16, R82, 0x4e000, RZ ;  /* 0x0004e00052107810 */ /* 0x000fe20007ffe0ff */
[----:B------:R-:W-:Y:S01]  /*1530*/  IMAD.WIDE R18, R18, R17, c[0x0][0x170] ;  /* 0x00005c0012127625 */ /* 0x000fe200078e0211 */
[----:B------:R-:W-:-:S04]  /*1540*/  IADD3 R26, R82, 0x54000, RZ ;  /* 0x00054000521a7810 */ /* 0x000fc80007ffe0ff */
[----:B------:R4:W-:Y:S01]  /*1550*/  @P5 STG.E.128 [R18.64], R40 ;  /* 0x0000002812005986 */ /* 0x0009e2000c101d04 */
[----:B-1----:R-:W-:Y:S01]  /*1560*/  IADD3 R22, R82, 0x48000, RZ ;  /* 0x0004800052167810 */ /* 0x002fe20007ffe0ff */
[-C--:B------:R-:W-:Y:S02]  /*1570*/  IMAD.WIDE R26, R26, R17.reuse, c[0x0][0x170] ;  /* 0x00005c001a1a7625 */ /* 0x080fe400078e0211 */
[----:B------:R4:W-:Y:S02]  /*1580*/  @P4 STG.E.128 [R20.64], R28 ;  /* 0x0000001c14004986 */ /* 0x0009e4000c101d04 */
[----:B------:R-:W-:-:S04]  /*1590*/  IMAD.WIDE R22, R22, R17, c[0x0][0x170] ;  /* 0x00005c0016167625 */ /* 0x000fc800078e0211 */
[----:B--2---:R-:W-:Y:S01]  /*15a0*/  IMAD.WIDE R24, R16, R17, c[0x0][0x170] ;  /* 0x00005c0010187625 */ /* 0x004fe200078e0211 */
[----:B---3--:R4:W-:Y:S04]  /*15b0*/  @P3 STG.E.128 [R22.64], R4 ;  /* 0x0000000416003986 */ /* 0x0089e8000c101d04 */
[----:B------:R4:W-:Y:S04]  /*15c0*/  @P2 STG.E.128 [R24.64], R8 ;  /* 0x0000000818002986 */ /* 0x0009e8000c101d04 */
[----:B------:R4:W-:Y:S01]  /*15d0*/  @P1 STG.E.128 [R26.64], R12 ;  /* 0x0000000c1a001986 */ /* 0x0009e2000c101d04 */
[----:B------:R-:W-:Y:S05]  /*15e0*/  @!P0 EXIT ;  /* 0x000000000000894d */ /* 0x000fea0003800000 */
[----:B----4-:R-:W1:Y:S01]  /*15f0*/  LDS.128 R4, [R0+0x3000] ;  /* 0x0030000000047984 */ /* 0x010e620000000c00 */
[----:B------:R-:W-:-:S05]  /*1600*/  IADD3 R2, R82, 0x5a000, RZ ;  /* 0x0005a00052027810 */ /* 0x000fca0007ffe0ff */
[----:B------:R-:W-:-:S05]  /*1610*/  IMAD.WIDE R2, R2, R17, c[0x0][0x170] ;  /* 0x00005c0002027625 */ /* 0x000fca00078e0211 */
[----:B-1----:R-:W-:Y:S01]  /*1620*/  STG.E.128 [R2.64], R4 ;  /* 0x0000000402007986 */ /* 0x002fe2000c101d04 */
[----:B------:R-:W-:Y:S05]  /*1630*/  EXIT ;  /* 0x000000000000794d */ /* 0x000fea0003800000 */
.L_x_1:
[----:B------:R-:W-:-:S00]  /*1640*/  BRA `(.L_x_1) ;  /* 0xfffffff000007947 */ /* 0x000fc0000383ffff */
[----:B------:R-:W-:-:S00]  /*1650*/  NOP ;  /* 0x0000000000007918 */ /* 0x000fc00000000000 */
        /* <DEDUP_REMOVED lines=10> */
.L_x_2:


//--------------------- .nv.shared.triton_mm      --------------------------
	.section	.nv.shared.triton_mm,"aw",@nobits
	.sectionflags	@""
	.align	16
